//
// Generated by NVIDIA NVVM Compiler
//
// Compiler Build ID: CL-36424714
// Cuda compilation tools, release 13.0, V13.0.88
// Based on NVVM 20.0.0
//

.version 9.0
.target sm_100
.address_size 64

	// .globl	_Z5CycleiP6joints
.extern .func  (.param .b32 func_retval0) vprintf
(
	.param .b64 vprintf_param_0,
	.param .b64 vprintf_param_1
)
;
.global .align 4 .b8 precalc_xorwow_matrix[102400];
.global .align 4 .b8 precalc_xorwow_offset_matrix[102400];
.global .align 4 .b8 mrg32k3aM1[2304];
.global .align 4 .b8 mrg32k3aM2[2304];
.global .align 4 .b8 mrg32k3aM1SubSeq[2016];
.global .align 4 .b8 mrg32k3aM2SubSeq[2016];
.global .align 4 .b8 mrg32k3aM1Seq[2304];
.global .align 4 .b8 mrg32k3aM2Seq[2304];
.const .align 8 .b8 __cr_lgamma_table[72];
.global .align 1 .b8 _ZN34_INTERNAL_671d15d0_4_k_cu_eea5d8a04cuda3std3__45__cpo5beginE[1];
.global .align 1 .b8 _ZN34_INTERNAL_671d15d0_4_k_cu_eea5d8a04cuda3std3__45__cpo3endE[1];
.global .align 1 .b8 _ZN34_INTERNAL_671d15d0_4_k_cu_eea5d8a04cuda3std3__45__cpo6cbeginE[1];
.global .align 1 .b8 _ZN34_INTERNAL_671d15d0_4_k_cu_eea5d8a04cuda3std3__45__cpo4cendE[1];
.global .align 1 .b8 _ZN34_INTERNAL_671d15d0_4_k_cu_eea5d8a04cuda3std3__45__cpo6rbeginE[1];
.global .align 1 .b8 _ZN34_INTERNAL_671d15d0_4_k_cu_eea5d8a04cuda3std3__45__cpo4rendE[1];
.global .align 1 .b8 _ZN34_INTERNAL_671d15d0_4_k_cu_eea5d8a04cuda3std3__45__cpo7crbeginE[1];
.global .align 1 .b8 _ZN34_INTERNAL_671d15d0_4_k_cu_eea5d8a04cuda3std3__45__cpo5crendE[1];
.global .align 1 .b8 _ZN34_INTERNAL_671d15d0_4_k_cu_eea5d8a04cuda3std3__436_GLOBAL__N__671d15d0_4_k_cu_eea5d8a06ignoreE[1];
.global .align 1 .b8 _ZN34_INTERNAL_671d15d0_4_k_cu_eea5d8a04cuda3std3__419piecewise_constructE[1];
.global .align 1 .b8 _ZN34_INTERNAL_671d15d0_4_k_cu_eea5d8a04cuda3std3__48in_placeE[1];
.global .align 1 .b8 _ZN34_INTERNAL_671d15d0_4_k_cu_eea5d8a04cuda3std3__420unreachable_sentinelE[1];
.global .align 1 .b8 _ZN34_INTERNAL_671d15d0_4_k_cu_eea5d8a04cuda3std3__47nulloptE[1];
.global .align 1 .b8 _ZN34_INTERNAL_671d15d0_4_k_cu_eea5d8a04cuda3std3__48unexpectE[1];
.global .align 1 .b8 _ZN34_INTERNAL_671d15d0_4_k_cu_eea5d8a04cuda3std6ranges3__45__cpo4swapE[1];
.global .align 1 .b8 _ZN34_INTERNAL_671d15d0_4_k_cu_eea5d8a04cuda3std6ranges3__45__cpo9iter_moveE[1];
.global .align 1 .b8 _ZN34_INTERNAL_671d15d0_4_k_cu_eea5d8a04cuda3std6ranges3__45__cpo5beginE[1];
.global .align 1 .b8 _ZN34_INTERNAL_671d15d0_4_k_cu_eea5d8a04cuda3std6ranges3__45__cpo3endE[1];
.global .align 1 .b8 _ZN34_INTERNAL_671d15d0_4_k_cu_eea5d8a04cuda3std6ranges3__45__cpo6cbeginE[1];
.global .align 1 .b8 _ZN34_INTERNAL_671d15d0_4_k_cu_eea5d8a04cuda3std6ranges3__45__cpo4cendE[1];
.global .align 1 .b8 _ZN34_INTERNAL_671d15d0_4_k_cu_eea5d8a04cuda3std6ranges3__45__cpo7advanceE[1];
.global .align 1 .b8 _ZN34_INTERNAL_671d15d0_4_k_cu_eea5d8a04cuda3std6ranges3__45__cpo9iter_swapE[1];
.global .align 1 .b8 _ZN34_INTERNAL_671d15d0_4_k_cu_eea5d8a04cuda3std6ranges3__45__cpo4nextE[1];
.global .align 1 .b8 _ZN34_INTERNAL_671d15d0_4_k_cu_eea5d8a04cuda3std6ranges3__45__cpo4prevE[1];
.global .align 1 .b8 _ZN34_INTERNAL_671d15d0_4_k_cu_eea5d8a04cuda3std6ranges3__45__cpo4dataE[1];
.global .align 1 .b8 _ZN34_INTERNAL_671d15d0_4_k_cu_eea5d8a04cuda3std6ranges3__45__cpo5cdataE[1];
.global .align 1 .b8 _ZN34_INTERNAL_671d15d0_4_k_cu_eea5d8a04cuda3std6ranges3__45__cpo4sizeE[1];
.global .align 1 .b8 _ZN34_INTERNAL_671d15d0_4_k_cu_eea5d8a04cuda3std6ranges3__45__cpo5ssizeE[1];
.global .align 1 .b8 _ZN34_INTERNAL_671d15d0_4_k_cu_eea5d8a04cuda3std6ranges3__45__cpo8distanceE[1];
.global .align 1 .b8 _ZN34_INTERNAL_671d15d0_4_k_cu_eea5d8a06thrust24THRUST_300001_SM_1000_NS8cuda_cub3parE[1];
.global .align 1 .b8 _ZN34_INTERNAL_671d15d0_4_k_cu_eea5d8a06thrust24THRUST_300001_SM_1000_NS8cuda_cub10par_nosyncE[1];
.global .align 1 .b8 _ZN34_INTERNAL_671d15d0_4_k_cu_eea5d8a06thrust24THRUST_300001_SM_1000_NS6system6detail10sequential3seqE[1];
.global .align 1 .b8 _ZN34_INTERNAL_671d15d0_4_k_cu_eea5d8a06thrust24THRUST_300001_SM_1000_NS12placeholders2_1E[1];
.global .align 1 .b8 _ZN34_INTERNAL_671d15d0_4_k_cu_eea5d8a06thrust24THRUST_300001_SM_1000_NS12placeholders2_2E[1];
.global .align 1 .b8 _ZN34_INTERNAL_671d15d0_4_k_cu_eea5d8a06thrust24THRUST_300001_SM_1000_NS12placeholders2_3E[1];
.global .align 1 .b8 _ZN34_INTERNAL_671d15d0_4_k_cu_eea5d8a06thrust24THRUST_300001_SM_1000_NS12placeholders2_4E[1];
.global .align 1 .b8 _ZN34_INTERNAL_671d15d0_4_k_cu_eea5d8a06thrust24THRUST_300001_SM_1000_NS12placeholders2_5E[1];
.global .align 1 .b8 _ZN34_INTERNAL_671d15d0_4_k_cu_eea5d8a06thrust24THRUST_300001_SM_1000_NS12placeholders2_6E[1];
.global .align 1 .b8 _ZN34_INTERNAL_671d15d0_4_k_cu_eea5d8a06thrust24THRUST_300001_SM_1000_NS12placeholders2_7E[1];
.global .align 1 .b8 _ZN34_INTERNAL_671d15d0_4_k_cu_eea5d8a06thrust24THRUST_300001_SM_1000_NS12placeholders2_8E[1];
.global .align 1 .b8 _ZN34_INTERNAL_671d15d0_4_k_cu_eea5d8a06thrust24THRUST_300001_SM_1000_NS12placeholders2_9E[1];
.global .align 1 .b8 _ZN34_INTERNAL_671d15d0_4_k_cu_eea5d8a06thrust24THRUST_300001_SM_1000_NS12placeholders3_10E[1];
.global .align 1 .b8 _ZN34_INTERNAL_671d15d0_4_k_cu_eea5d8a06thrust24THRUST_300001_SM_1000_NS3seqE[1];
.global .align 1 .b8 $str[10] = {105, 110, 100, 101, 120, 58, 37, 100, 10};

.visible .entry _Z5CycleiP6joints(
	.param .u32 _Z5CycleiP6joints_param_0,
	.param .u64 .ptr .align 1 _Z5CycleiP6joints_param_1
)
{
	.local .align 8 .b8 	__local_depot0[8];
	.reg .b64 	%SP;
	.reg .b64 	%SPL;
	.reg .b32 	%r<7>;
	.reg .b64 	%rd<5>;

	mov.u64 	%SPL, __local_depot0;
	cvta.local.u64 	%SP, %SPL;
	add.u64 	%rd1, %SP, 0;
	add.u64 	%rd2, %SPL, 0;
	mov.u32 	%r1, %tid.x;
	mov.u32 	%r2, %ctaid.x;
	mov.u32 	%r3, %ntid.x;
	mad.lo.s32 	%r4, %r2, %r3, %r1;
	st.local.u32 	[%rd2], %r4;
	mov.u64 	%rd3, $str;
	cvta.global.u64 	%rd4, %rd3;
	{ // callseq 0, 0
	.param .b64 param0;
	st.param.b64 	[param0], %rd4;
	.param .b64 param1;
	st.param.b64 	[param1], %rd1;
	.param .b32 retval0;
	call.uni (retval0), 
	vprintf, 
	(
	param0, 
	param1
	);
	ld.param.b32 	%r5, [retval0];
	} // callseq 0
	ret;

}
	// .globl	_ZN3cub18CUB_300001_SM_10006detail11EmptyKernelIvEEvv
.visible .entry _ZN3cub18CUB_300001_SM_10006detail11EmptyKernelIvEEvv()
{


	ret;

}


// ===== COMPILED SASS (sm_100) =====

	.target	sm_100

	.elftype	@"ET_EXEC"


//--------------------- .note.nv.tkinfo           --------------------------
	.section	.note.nv.tkinfo,"",@"SHT_NOTE"
	.sectionflags	@"SHF_NOTE_NV_TKINFO"
	.tkinfo
        /*0018*/ 	.word	0x00000002
        /*0030*/ 	.string	""
        /*0030*/ 	.string	"ptxas"
        /*0030*/ 	.string	"Cuda compilation tools, release 13.0, V13.0.88"
        /*0030*/ 	.string	"Build cuda_13.0.r13.0/compiler.36424714_0"
        /*0030*/ 	.string	"-arch sm_100 -m 64 "



//--------------------- .note.nv.cuinfo           --------------------------
	.section	.note.nv.cuinfo,"",@"SHT_NOTE"
	.sectionflags	@"SHF_NOTE_NV_CUINFO"
        /*0018*/ 	.short	0x0002
        /*001a*/ 	.short	0x0064
        /*001c*/ 	.short	0x0082
	.zero		2


//--------------------- .nv.info                  --------------------------
	.section	.nv.info,"",@"SHT_CUDA_INFO"
	.align	4


	//----- nvinfo : EIATTR_REGCOUNT
	.align		4
        /*0000*/ 	.byte	0x04, 0x2f
        /*0002*/ 	.short	(.L_54 - .L_53)
	.align		4
.L_53:
        /*0004*/ 	.word	index@(_Z5CycleiP6joints)
        /*0008*/ 	.word	0x00000018


	//----- nvinfo : EIATTR_FRAME_SIZE
	.align		4
.L_54:
        /*000c*/ 	.byte	0x04, 0x11
        /*000e*/ 	.short	(.L_56 - .L_55)
	.align		4
.L_55:
        /*0010*/ 	.word	index@(_Z5CycleiP6joints)
        /*0014*/ 	.word	0x00000008


	//----- nvinfo : EIATTR_REGCOUNT
	.align		4
.L_56:
        /*0018*/ 	.byte	0x04, 0x2f
        /*001a*/ 	.short	(.L_58 - .L_57)
	.align		4
.L_57:
        /*001c*/ 	.word	index@(_ZN3cub18CUB_300001_SM_10006detail11EmptyKernelIvEEvv)
        /*0020*/ 	.word	0x00000004


	//----- nvinfo : EIATTR_FRAME_SIZE
	.align		4
.L_58:
        /*0024*/ 	.byte	0x04, 0x11
        /*0026*/ 	.short	(.L_60 - .L_59)
	.align		4
.L_59:
        /*0028*/ 	.word	index@(_ZN3cub18CUB_300001_SM_10006detail11EmptyKernelIvEEvv)
        /*002c*/ 	.word	0x00000000


	//----- nvinfo : EIATTR_MIN_STACK_SIZE
	.align		4
.L_60:
        /*0030*/ 	.byte	0x04, 0x12
        /*0032*/ 	.short	(.L_62 - .L_61)
	.align		4
.L_61:
        /*0034*/ 	.word	index@(_ZN3cub18CUB_300001_SM_10006detail11EmptyKernelIvEEvv)
        /*0038*/ 	.word	0x00000000


	//----- nvinfo : EIATTR_MIN_STACK_SIZE
	.align		4
.L_62:
        /*003c*/ 	.byte	0x04, 0x12
        /*003e*/ 	.short	(.L_64 - .L_63)
	.align		4
.L_63:
        /*0040*/ 	.word	index@(_Z5CycleiP6joints)
        /*0044*/ 	.word	0x00000008
.L_64:


//--------------------- .nv.compat                --------------------------
	.section	.nv.compat,"",@"SHT_CUDA_COMPAT_INFO"
	.align	4
        /*0000*/ 	.byte	0x02, 0x09, 0x00, 0x00, 0x02, 0x02, 0x01, 0x00, 0x02, 0x05, 0x05, 0x00, 0x03, 0x07, 0x01, 0x01
        /*0010*/ 	.byte	0x02, 0x03, 0x00, 0x00, 0x02, 0x06, 0x01, 0x00, 0x04, 0x0b, 0x08, 0x00, 0x09, 0x00, 0x00, 0x00
        /*0020*/ 	.byte	0x00, 0x00, 0x00, 0x00


//--------------------- .nv.info._ZN3cub18CUB_300001_SM_10006detail11EmptyKernelIvEEvv --------------------------
	.section	.nv.info._ZN3cub18CUB_300001_SM_10006detail11EmptyKernelIvEEvv,"",@"SHT_CUDA_INFO"
	.sectionflags	@""
	.align	4


	//----- nvinfo : EIATTR_CUDA_API_VERSION
	.align		4
        /*0000*/ 	.byte	0x04, 0x37
        /*0002*/ 	.short	(.L_66 - .L_65)
.L_65:
        /*0004*/ 	.word	0x00000082


	//----- nvinfo : EIATTR_SPARSE_MMA_MASK
	.align		4
.L_66:
        /*0008*/ 	.byte	0x03, 0x50
        /*000a*/ 	.short	0x0000


	//----- nvinfo : EIATTR_MAXREG_COUNT
	.align		4
        /*000c*/ 	.byte	0x03, 0x1b
        /*000e*/ 	.short	0x00ff


	//----- nvinfo : EIATTR_MERCURY_ISA_VERSION
	.align		4
        /*0010*/ 	.byte	0x03, 0x5f
        /*0012*/ 	.short	0x0101


	//----- nvinfo : EIATTR_VRC_CTA_INIT_COUNT
	.align		4
        /*0014*/ 	.byte	0x02, 0x4a
	.zero		1
	.zero		1


	//----- nvinfo : EIATTR_EXIT_INSTR_OFFSETS
	.align		4
        /*0018*/ 	.byte	0x04, 0x1c
        /*001a*/ 	.short	(.L_68 - .L_67)


	//   ....[0]....
.L_67:
        /*001c*/ 	.word	0x00000010


	//----- nvinfo : EIATTR_SW_WAR
	.align		4
.L_68:
        /*0020*/ 	.byte	0x04, 0x36
        /*0022*/ 	.short	(.L_70 - .L_69)
.L_69:
        /*0024*/ 	.word	0x00000008
.L_70:


//--------------------- .nv.info._Z5CycleiP6joints --------------------------
	.section	.nv.info._Z5CycleiP6joints,"",@"SHT_CUDA_INFO"
	.sectionflags	@""
	.align	4


	//----- nvinfo : EIATTR_CUDA_API_VERSION
	.align		4
        /*0000*/ 	.byte	0x04, 0x37
        /*0002*/ 	.short	(.L_72 - .L_71)
.L_71:
        /*0004*/ 	.word	0x00000082


	//----- nvinfo : EIATTR_KPARAM_INFO
	.align		4
.L_72:
        /*0008*/ 	.byte	0x04, 0x17
        /*000a*/ 	.short	(.L_74 - .L_73)
.L_73:
        /*000c*/ 	.word	0x00000000
        /*0010*/ 	.short	0x0001
        /*0012*/ 	.short	0x0008
        /*0014*/ 	.byte	0x00, 0xf5, 0x21, 0x00


	//----- nvinfo : EIATTR_KPARAM_INFO
	.align		4
.L_74:
        /*0018*/ 	.byte	0x04, 0x17
        /*001a*/ 	.short	(.L_76 - .L_75)
.L_75:
        /*001c*/ 	.word	0x00000000
        /*0020*/ 	.short	0x0000
        /*0022*/ 	.short	0x0000
        /*0024*/ 	.byte	0x00, 0xf0, 0x11, 0x00


	//----- nvinfo : EIATTR_SPARSE_MMA_MASK
	.align		4
.L_76:
        /*0028*/ 	.byte	0x03, 0x50
        /*002a*/ 	.short	0x0000


	//----- nvinfo : EIATTR_MAXREG_COUNT
	.align		4
        /*002c*/ 	.byte	0x03, 0x1b
        /*002e*/ 	.short	0x00ff


	//----- nvinfo : EIATTR_EXTERNS
	.align		4
        /*0030*/ 	.byte	0x04, 0x0f
        /*0032*/ 	.short	(.L_78 - .L_77)


	//   ....[0]....
	.align		4
.L_77:
        /*0034*/ 	.word	index@(vprintf)


	//----- nvinfo : EIATTR_MERCURY_ISA_VERSION
	.align		4
.L_78:
        /*0038*/ 	.byte	0x03, 0x5f
        /*003a*/ 	.short	0x0101


	//----- nvinfo : EIATTR_VRC_CTA_INIT_COUNT
	.align		4
        /*003c*/ 	.byte	0x02, 0x4a
	.zero		1
	.zero		1


	//----- nvinfo : EIATTR_SYSCALL_OFFSETS
	.align		4
        /*0040*/ 	.byte	0x04, 0x46
        /*0042*/ 	.short	(.L_80 - .L_79)


	//   ....[0]....
.L_79:
        /*0044*/ 	.word	0x00000110


	//----- nvinfo : EIATTR_EXIT_INSTR_OFFSETS
	.align		4
.L_80:
        /*0048*/ 	.byte	0x04, 0x1c
        /*004a*/ 	.short	(.L_82 - .L_81)


	//   ....[0]....
.L_81:
        /*004c*/ 	.word	0x00000120


	//----- nvinfo : EIATTR_CBANK_PARAM_SIZE
	.align		4
.L_82:
        /*0050*/ 	.byte	0x03, 0x19
        /*0052*/ 	.short	0x0010


	//----- nvinfo : EIATTR_PARAM_CBANK
	.align		4
        /*0054*/ 	.byte	0x04, 0x0a
        /*0056*/ 	.short	(.L_84 - .L_83)
	.align		4
.L_83:
        /*0058*/ 	.word	index@(.nv.constant0._Z5CycleiP6joints)
        /*005c*/ 	.short	0x0380
        /*005e*/ 	.short	0x0010


	//----- nvinfo : EIATTR_SW_WAR
	.align		4
.L_84:
        /*0060*/ 	.byte	0x04, 0x36
        /*0062*/ 	.short	(.L_86 - .L_85)
.L_85:
        /*0064*/ 	.word	0x00000008
.L_86:


//--------------------- .nv.callgraph             --------------------------
	.section	.nv.callgraph,"",@"SHT_CUDA_CALLGRAPH"
	.align	4
	.sectionentsize	8
	.align		4
        /*0000*/ 	.word	0x00000000
	.align		4
        /*0004*/ 	.word	0xffffffff
	.align		4
        /*0008*/ 	.word	index@(_Z5CycleiP6joints)
	.align		4
        /*000c*/ 	.word	index@(vprintf)
	.align		4
        /*0010*/ 	.word	0x00000000
	.align		4
        /*0014*/ 	.word	0xfffffffe
	.align		4
        /*0018*/ 	.word	0x00000000
	.align		4
        /*001c*/ 	.word	0xfffffffd
	.align		4
        /*0020*/ 	.word	0x00000000
	.align		4
        /*0024*/ 	.word	0xfffffffc


//--------------------- .nv.constant4             --------------------------
	.section	.nv.constant4,"a",@progbits
	.align	8
	.align		8
.nv.constant4:
        /*0000*/ 	.dword	precalc_xorwow_matrix
	.align		8
        /*0008*/ 	.dword	precalc_xorwow_offset_matrix
	.align		8
        /*0010*/ 	.dword	mrg32k3aM1
	.align		8
        /*0018*/ 	.dword	mrg32k3aM2
	.align		8
        /*0020*/ 	.dword	mrg32k3aM1SubSeq
	.align		8
        /*0028*/ 	.dword	mrg32k3aM2SubSeq
	.align		8
        /*0030*/ 	.dword	mrg32k3aM1Seq
	.align		8
        /*0038*/ 	.dword	mrg32k3aM2Seq
	.align		8
        /*0040*/ 	.dword	_ZN34_INTERNAL_671d15d0_4_k_cu_eea5d8a04cuda3std3__45__cpo5beginE
	.align		8
        /*0048*/ 	.dword	_ZN34_INTERNAL_671d15d0_4_k_cu_eea5d8a04cuda3std3__45__cpo3endE
	.align		8
        /*0050*/ 	.dword	_ZN34_INTERNAL_671d15d0_4_k_cu_eea5d8a04cuda3std3__45__cpo6cbeginE
	.align		8
        /*0058*/ 	.dword	_ZN34_INTERNAL_671d15d0_4_k_cu_eea5d8a04cuda3std3__45__cpo4cendE
	.align		8
        /*0060*/ 	.dword	_ZN34_INTERNAL_671d15d0_4_k_cu_eea5d8a04cuda3std3__45__cpo6rbeginE
	.align		8
        /*0068*/ 	.dword	_ZN34_INTERNAL_671d15d0_4_k_cu_eea5d8a04cuda3std3__45__cpo4rendE
	.align		8
        /*0070*/ 	.dword	_ZN34_INTERNAL_671d15d0_4_k_cu_eea5d8a04cuda3std3__45__cpo7crbeginE
	.align		8
        /*0078*/ 	.dword	_ZN34_INTERNAL_671d15d0_4_k_cu_eea5d8a04cuda3std3__45__cpo5crendE
	.align		8
        /*0080*/ 	.dword	_ZN34_INTERNAL_671d15d0_4_k_cu_eea5d8a04cuda3std3__436_GLOBAL__N__671d15d0_4_k_cu_eea5d8a06ignoreE
	.align		8
        /*0088*/ 	.dword	_ZN34_INTERNAL_671d15d0_4_k_cu_eea5d8a04cuda3std3__419piecewise_constructE
	.align		8
        /*0090*/ 	.dword	_ZN34_INTERNAL_671d15d0_4_k_cu_eea5d8a04cuda3std3__48in_placeE
	.align		8
        /*0098*/ 	.dword	_ZN34_INTERNAL_671d15d0_4_k_cu_eea5d8a04cuda3std3__420unreachable_sentinelE
	.align		8
        /*00a0*/ 	.dword	_ZN34_INTERNAL_671d15d0_4_k_cu_eea5d8a04cuda3std3__47nulloptE
	.align		8
        /*00a8*/ 	.dword	_ZN34_INTERNAL_671d15d0_4_k_cu_eea5d8a04cuda3std3__48unexpectE
	.align		8
        /*00b0*/ 	.dword	_ZN34_INTERNAL_671d15d0_4_k_cu_eea5d8a04cuda3std6ranges3__45__cpo4swapE
	.align		8
        /*00b8*/ 	.dword	_ZN34_INTERNAL_671d15d0_4_k_cu_eea5d8a04cuda3std6ranges3__45__cpo9iter_moveE
	.align		8
        /*00c0*/ 	.dword	_ZN34_INTERNAL_671d15d0_4_k_cu_eea5d8a04cuda3std6ranges3__45__cpo5beginE
	.align		8
        /*00c8*/ 	.dword	_ZN34_INTERNAL_671d15d0_4_k_cu_eea5d8a04cuda3std6ranges3__45__cpo3endE
	.align		8
        /*00d0*/ 	.dword	_ZN34_INTERNAL_671d15d0_4_k_cu_eea5d8a04cuda3std6ranges3__45__cpo6cbeginE
	.align		8
        /*00d8*/ 	.dword	_ZN34_INTERNAL_671d15d0_4_k_cu_eea5d8a04cuda3std6ranges3__45__cpo4cendE
	.align		8
        /*00e0*/ 	.dword	_ZN34_INTERNAL_671d15d0_4_k_cu_eea5d8a04cuda3std6ranges3__45__cpo7advanceE
	.align		8
        /*00e8*/ 	.dword	_ZN34_INTERNAL_671d15d0_4_k_cu_eea5d8a04cuda3std6ranges3__45__cpo9iter_swapE
	.align		8
        /*00f0*/ 	.dword	_ZN34_INTERNAL_671d15d0_4_k_cu_eea5d8a04cuda3std6ranges3__45__cpo4nextE
	.align		8
        /*00f8*/ 	.dword	_ZN34_INTERNAL_671d15d0_4_k_cu_eea5d8a04cuda3std6ranges3__45__cpo4prevE
	.align		8
        /*0100*/ 	.dword	_ZN34_INTERNAL_671d15d0_4_k_cu_eea5d8a04cuda3std6ranges3__45__cpo4dataE
	.align		8
        /*0108*/ 	.dword	_ZN34_INTERNAL_671d15d0_4_k_cu_eea5d8a04cuda3std6ranges3__45__cpo5cdataE
	.align		8
        /*0110*/ 	.dword	_ZN34_INTERNAL_671d15d0_4_k_cu_eea5d8a04cuda3std6ranges3__45__cpo4sizeE
	.align		8
        /*0118*/ 	.dword	_ZN34_INTERNAL_671d15d0_4_k_cu_eea5d8a04cuda3std6ranges3__45__cpo5ssizeE
	.align		8
        /*0120*/ 	.dword	_ZN34_INTERNAL_671d15d0_4_k_cu_eea5d8a04cuda3std6ranges3__45__cpo8distanceE
	.align		8
        /*0128*/ 	.dword	_ZN34_INTERNAL_671d15d0_4_k_cu_eea5d8a06thrust24THRUST_300001_SM_1000_NS8cuda_cub3parE
	.align		8
        /*0130*/ 	.dword	_ZN34_INTERNAL_671d15d0_4_k_cu_eea5d8a06thrust24THRUST_300001_SM_1000_NS8cuda_cub10par_nosyncE
	.align		8
        /*0138*/ 	.dword	_ZN34_INTERNAL_671d15d0_4_k_cu_eea5d8a06thrust24THRUST_300001_SM_1000_NS6system6detail10sequential3seqE
	.align		8
        /*0140*/ 	.dword	_ZN34_INTERNAL_671d15d0_4_k_cu_eea5d8a06thrust24THRUST_300001_SM_1000_NS12placeholders2_1E
	.align		8
        /*0148*/ 	.dword	_ZN34_INTERNAL_671d15d0_4_k_cu_eea5d8a06thrust24THRUST_300001_SM_1000_NS12placeholders2_2E
	.align		8
        /*0150*/ 	.dword	_ZN34_INTERNAL_671d15d0_4_k_cu_eea5d8a06thrust24THRUST_300001_SM_1000_NS12placeholders2_3E
	.align		8
        /*0158*/ 	.dword	_ZN34_INTERNAL_671d15d0_4_k_cu_eea5d8a06thrust24THRUST_300001_SM_1000_NS12placeholders2_4E
	.align		8
        /*0160*/ 	.dword	_ZN34_INTERNAL_671d15d0_4_k_cu_eea5d8a06thrust24THRUST_300001_SM_1000_NS12placeholders2_5E
	.align		8
        /*0168*/ 	.dword	_ZN34_INTERNAL_671d15d0_4_k_cu_eea5d8a06thrust24THRUST_300001_SM_1000_NS12placeholders2_6E
	.align		8
        /*0170*/ 	.dword	_ZN34_INTERNAL_671d15d0_4_k_cu_eea5d8a06thrust24THRUST_300001_SM_1000_NS12placeholders2_7E
	.align		8
        /*0178*/ 	.dword	_ZN34_INTERNAL_671d15d0_4_k_cu_eea5d8a06thrust24THRUST_300001_SM_1000_NS12placeholders2_8E
	.align		8
        /*0180*/ 	.dword	_ZN34_INTERNAL_671d15d0_4_k_cu_eea5d8a06thrust24THRUST_300001_SM_1000_NS12placeholders2_9E
	.align		8
        /*0188*/ 	.dword	_ZN34_INTERNAL_671d15d0_4_k_cu_eea5d8a06thrust24THRUST_300001_SM_1000_NS12placeholders3_10E
	.align		8
        /*0190*/ 	.dword	_ZN34_INTERNAL_671d15d0_4_k_cu_eea5d8a06thrust24THRUST_300001_SM_1000_NS3seqE
	.align		8
        /*0198*/ 	.dword	$str
	.align		8
        /*01a0*/ 	.dword	vprintf


//--------------------- .nv.constant3             --------------------------
	.section	.nv.constant3,"a",@progbits
	.align	8
.nv.constant3:
	.type		__cr_lgamma_table,@object
	.size		__cr_lgamma_table,(.L_8 - __cr_lgamma_table)
__cr_lgamma_table:
        /*0000*/ 	.byte	0x00, 0x00, 0x00, 0x00, 0x00, 0x00, 0x00, 0x00, 0x00, 0x00, 0x00, 0x00, 0x00, 0x00, 0x00, 0x00
        /*0010*/ 	.byte	0xef, 0x39, 0xfa, 0xfe, 0x42, 0x2e, 0xe6, 0x3f, 0x02, 0x20, 0x2a, 0xfa, 0x0b, 0xab, 0xfc, 0x3f
        /*0020*/ 	.byte	0xf9, 0x2c, 0x92, 0x7c, 0xa7, 0x6c, 0x09, 0x40, 0xc9, 0x79, 0x44, 0x3c, 0x64, 0x26, 0x13, 0x40
        /*0030*/ 	.byte	0xca, 0x01, 0xcf, 0x3a, 0x27, 0x51, 0x1a, 0x40, 0x30, 0xcc, 0x2d, 0xf3, 0xe1, 0x0c, 0x21, 0x40
        /*0040*/ 	.byte	0x0d, 0xb7, 0xfc, 0x82, 0x8e, 0x35, 0x25, 0x40
.L_8:


//--------------------- .text._ZN3cub18CUB_300001_SM_10006detail11EmptyKernelIvEEvv --------------------------
	.section	.text._ZN3cub18CUB_300001_SM_10006detail11EmptyKernelIvEEvv,"ax",@progbits
	.align	128
        .global         _ZN3cub18CUB_300001_SM_10006detail11EmptyKernelIvEEvv
        .type           _ZN3cub18CUB_300001_SM_10006detail11EmptyKernelIvEEvv,@function
        .size           _ZN3cub18CUB_300001_SM_10006detail11EmptyKernelIvEEvv,(.L_x_3 - _ZN3cub18CUB_300001_SM_10006detail11EmptyKernelIvEEvv)
        .other          _ZN3cub18CUB_300001_SM_10006detail11EmptyKernelIvEEvv,@"STO_CUDA_ENTRY STV_DEFAULT"
_ZN3cub18CUB_300001_SM_10006detail11EmptyKernelIvEEvv:
.text._ZN3cub18CUB_300001_SM_10006detail11EmptyKernelIvEEvv:
[----:B------:R-:W-:Y:S01]  /*0000*/  LDC R1, c[0x0][0x37c] ;  /* 0x0000df00ff017b82 */ /* 0x000fe20000000800 */
[----:B------:R-:W-:Y:S05]  /*0010*/  EXIT ;  /* 0x000000000000794d */ /* 0x000fea0003800000 */
.L_x_0:
[----:B------:R-:W-:-:S00]  /*0020*/  BRA `(.L_x_0) ;  /* 0xfffffffc00fc7947 */ /* 0x000fc0000383ffff */
[----:B------:R-:W-:-:S00]  /*0030*/  NOP ;  /* 0x0000000000007918 */ /* 0x000fc00000000000 */
        /* <DEDUP_REMOVED lines=12> */
.L_x_3:


//--------------------- .text._Z5CycleiP6joints   --------------------------
	.section	.text._Z5CycleiP6joints,"ax",@progbits
	.align	128
        .global         _Z5CycleiP6joints
        .type           _Z5CycleiP6joints,@function
        .size           _Z5CycleiP6joints,(.L_x_4 - _Z5CycleiP6joints)
        .other          _Z5CycleiP6joints,@"STO_CUDA_ENTRY STV_DEFAULT"
_Z5CycleiP6joints:
.text._Z5CycleiP6joints:
[----:B------:R-:W0:Y:S01]  /*0000*/  LDC R1, c[0x0][0x37c] ;  /* 0x0000df00ff017b82 */ /* 0x000e220000000800 */
[----:B------:R-:W1:Y:S01]  /*0010*/  S2R R0, SR_TID.X ;  /* 0x0000000000007919 */ /* 0x000e620000002100 */
[----:B------:R-:W2:Y:S06]  /*0020*/  LDCU UR5, c[0x0][0x2fc] ;  /* 0x00005f80ff0577ac */ /* 0x000eac0008000800 */
[----:B------:R-:W1:Y:S01]  /*0030*/  S2UR UR6, SR_CTAID.X ;  /* 0x00000000000679c3 */ /* 0x000e620000002500 */
[----:B------:R-:W-:Y:S01]  /*0040*/  MOV R2, 0x1a0 ;  /* 0x000001a000027802 */ /* 0x000fe20000000f00 */
[----:B0-----:R-:W-:Y:S01]  /*0050*/  VIADD R1, R1, 0xfffffff8 ;  /* 0xfffffff801017836 */ /* 0x001fe20000000000 */
[----:B------:R-:W0:Y:S05]  /*0060*/  LDCU UR4, c[0x0][0x2f8] ;  /* 0x00005f00ff0477ac */ /* 0x000e2a0008000800 */
[----:B------:R-:W1:Y:S01]  /*0070*/  LDC R3, c[0x0][0x360] ;  /* 0x0000d800ff037b82 */ /* 0x000e620000000800 */
[----:B0-----:R-:W-:-:S05]  /*0080*/  IADD3 R6, P0, PT, R1, UR4, RZ ;  /* 0x0000000401067c10 */ /* 0x001fca000ff1e0ff */
[----:B--2---:R-:W-:Y:S02]  /*0090*/  IMAD.X R7, RZ, RZ, UR5, P0 ;  /* 0x00000005ff077e24 */ /* 0x004fe400080e06ff */
[----:B-1----:R-:W-:Y:S01]  /*00a0*/  IMAD R0, R3, UR6, R0 ;  /* 0x0000000603007c24 */ /* 0x002fe2000f8e0200 */
[----:B------:R-:W0:Y:S01]  /*00b0*/  LDCU.64 UR6, c[0x4][0x198] ;  /* 0x01003300ff0677ac */ /* 0x000e220008000a00 */
[----:B------:R-:W1:Y:S03]  /*00c0*/  LDC.64 R2, c[0x4][R2] ;  /* 0x0100000002027b82 */ /* 0x000e660000000a00 */
[----:B------:R2:W-:Y:S01]  /*00d0*/  STL [R1], R0 ;  /* 0x0000000001007387 */ /* 0x0005e20000100800 */
[----:B0-----:R-:W-:Y:S01]  /*00e0*/  IMAD.U32 R4, RZ, RZ, UR6 ;  /* 0x00000006ff047e24 */ /* 0x001fe2000f8e00ff */
[----:B--2---:R-:W-:-:S07]  /*00f0*/  MOV R5, UR7 ;  /* 0x0000000700057c02 */ /* 0x004fce0008000f00 */
[----:B------:R-:W-:-:S07]  /*0100*/  LEPC R20, `(.L_x_1) ;  /* 0x000000001014794e */ /* 0x000fce0000000000 */
[----:B-1----:R-:W-:Y:S05]  /*0110*/  CALL.ABS.NOINC R2 ;  /* 0x0000000002007343 */ /* 0x002fea0003c00000 */
.L_x_1:
[----:B------:R-:W-:Y:S05]  /*0120*/  EXIT ;  /* 0x000000000000794d */ /* 0x000fea0003800000 */
.L_x_2:
        /* <DEDUP_REMOVED lines=13> */
.L_x_4:


//--------------------- .nv.global.init           --------------------------
	.section	.nv.global.init,"aw",@progbits
	.align	4
.nv.global.init:
	.type		mrg32k3aM1SubSeq,@object
	.size		mrg32k3aM1SubSeq,(mrg32k3aM2SubSeq - mrg32k3aM1SubSeq)
mrg32k3aM1SubSeq:
        /*0000*/ 	.byte	0x0b, 0xcc, 0xee, 0x04, 0x73, 0x29, 0x8b, 0x6f, 0xf6, 0x53, 0x03, 0xf6, 0x23, 0xf6, 0xea, 0xda
        /* <DEDUP_REMOVED lines=125> */
	.type		mrg32k3aM2SubSeq,@object
	.size		mrg32k3aM2SubSeq,(mrg32k3aM1 - mrg32k3aM2SubSeq)
mrg32k3aM2SubSeq:
        /* <DEDUP_REMOVED lines=126> */
	.type		mrg32k3aM1,@object
	.size		mrg32k3aM1,(mrg32k3aM1Seq - mrg32k3aM1)
mrg32k3aM1:
        /* <DEDUP_REMOVED lines=144> */
	.type		mrg32k3aM1Seq,@object
	.size		mrg32k3aM1Seq,(mrg32k3aM2 - mrg32k3aM1Seq)
mrg32k3aM1Seq:
        /* <DEDUP_REMOVED lines=144> */
	.type		mrg32k3aM2,@object
	.size		mrg32k3aM2,(mrg32k3aM2Seq - mrg32k3aM2)
mrg32k3aM2:
        /* <DEDUP_REMOVED lines=144> */
	.type		mrg32k3aM2Seq,@object
	.size		mrg32k3aM2Seq,(precalc_xorwow_matrix - mrg32k3aM2Seq)
mrg32k3aM2Seq:
        /* <DEDUP_REMOVED lines=144> */
	.type		precalc_xorwow_matrix,@object
	.size		precalc_xorwow_matrix,(precalc_xorwow_offset_matrix - precalc_xorwow_matrix)
precalc_xorwow_matrix:
        /* <DEDUP_REMOVED lines=6400> */
	.type		precalc_xorwow_offset_matrix,@object
	.size		precalc_xorwow_offset_matrix,($str - precalc_xorwow_offset_matrix)
precalc_xorwow_offset_matrix:
        /* <DEDUP_REMOVED lines=6400> */
	.type		$str,@object
	.size		$str,(.L_52 - $str)
$str:
        /*353c0*/ 	.byte	0x69, 0x6e, 0x64, 0x65, 0x78, 0x3a, 0x25, 0x64, 0x0a, 0x00
.L_52:


//--------------------- .nv.shared.reserved.0     --------------------------
	.section	.nv.shared.reserved.0,"aw",@nobits
	.weak		__nv_reservedSMEM_offset_0_alias
	.size		__nv_reservedSMEM_offset_0_alias, 0, 64
	.other		__nv_reservedSMEM_offset_0_alias,@"STO_CUDA_RESERVED_SHARED STV_DEFAULT"
__nv_reservedSMEM_offset_0_alias:
	.zero		0
	.zero		64


//--------------------- .nv.global                --------------------------
	.section	.nv.global,"aw",@nobits
.nv.global:
	.type		_ZN34_INTERNAL_671d15d0_4_k_cu_eea5d8a06thrust24THRUST_300001_SM_1000_NS3seqE,@object
	.size		_ZN34_INTERNAL_671d15d0_4_k_cu_eea5d8a06thrust24THRUST_300001_SM_1000_NS3seqE,(_ZN34_INTERNAL_671d15d0_4_k_cu_eea5d8a04cuda3std3__48in_placeE - _ZN34_INTERNAL_671d15d0_4_k_cu_eea5d8a06thrust24THRUST_300001_SM_1000_NS3seqE)
_ZN34_INTERNAL_671d15d0_4_k_cu_eea5d8a06thrust24THRUST_300001_SM_1000_NS3seqE:
	.zero		1
	.type		_ZN34_INTERNAL_671d15d0_4_k_cu_eea5d8a04cuda3std3__48in_placeE,@object
	.size		_ZN34_INTERNAL_671d15d0_4_k_cu_eea5d8a04cuda3std3__48in_placeE,(_ZN34_INTERNAL_671d15d0_4_k_cu_eea5d8a04cuda3std6ranges3__45__cpo4sizeE - _ZN34_INTERNAL_671d15d0_4_k_cu_eea5d8a04cuda3std3__48in_placeE)
_ZN34_INTERNAL_671d15d0_4_k_cu_eea5d8a04cuda3std3__48in_placeE:
	.zero		1
	.type		_ZN34_INTERNAL_671d15d0_4_k_cu_eea5d8a04cuda3std6ranges3__45__cpo4sizeE,@object
	.size		_ZN34_INTERNAL_671d15d0_4_k_cu_eea5d8a04cuda3std6ranges3__45__cpo4sizeE,(_ZN34_INTERNAL_671d15d0_4_k_cu_eea5d8a06thrust24THRUST_300001_SM_1000_NS12placeholders2_3E - _ZN34_INTERNAL_671d15d0_4_k_cu_eea5d8a04cuda3std6ranges3__45__cpo4sizeE)
_ZN34_INTERNAL_671d15d0_4_k_cu_eea5d8a04cuda3std6ranges3__45__cpo4sizeE:
	.zero		1
	.type		_ZN34_INTERNAL_671d15d0_4_k_cu_eea5d8a06thrust24THRUST_300001_SM_1000_NS12placeholders2_3E,@object
	.size		_ZN34_INTERNAL_671d15d0_4_k_cu_eea5d8a06thrust24THRUST_300001_SM_1000_NS12placeholders2_3E,(_ZN34_INTERNAL_671d15d0_4_k_cu_eea5d8a04cuda3std3__45__cpo6cbeginE - _ZN34_INTERNAL_671d15d0_4_k_cu_eea5d8a06thrust24THRUST_300001_SM_1000_NS12placeholders2_3E)
_ZN34_INTERNAL_671d15d0_4_k_cu_eea5d8a06thrust24THRUST_300001_SM_1000_NS12placeholders2_3E:
	.zero		1
	.type		_ZN34_INTERNAL_671d15d0_4_k_cu_eea5d8a04cuda3std3__45__cpo6cbeginE,@object
	.size		_ZN34_INTERNAL_671d15d0_4_k_cu_eea5d8a04cuda3std3__45__cpo6cbeginE,(_ZN34_INTERNAL_671d15d0_4_k_cu_eea5d8a04cuda3std6ranges3__45__cpo6cbeginE - _ZN34_INTERNAL_671d15d0_4_k_cu_eea5d8a04cuda3std3__45__cpo6cbeginE)
_ZN34_INTERNAL_671d15d0_4_k_cu_eea5d8a04cuda3std3__45__cpo6cbeginE:
	.zero		1
	.type		_ZN34_INTERNAL_671d15d0_4_k_cu_eea5d8a04cuda3std6ranges3__45__cpo6cbeginE,@object
	.size		_ZN34_INTERNAL_671d15d0_4_k_cu_eea5d8a04cuda3std6ranges3__45__cpo6cbeginE,(_ZN34_INTERNAL_671d15d0_4_k_cu_eea5d8a06thrust24THRUST_300001_SM_1000_NS12placeholders2_7E - _ZN34_INTERNAL_671d15d0_4_k_cu_eea5d8a04cuda3std6ranges3__45__cpo6cbeginE)
_ZN34_INTERNAL_671d15d0_4_k_cu_eea5d8a04cuda3std6ranges3__45__cpo6cbeginE:
	.zero		1
	.type		_ZN34_INTERNAL_671d15d0_4_k_cu_eea5d8a06thrust24THRUST_300001_SM_1000_NS12placeholders2_7E,@object
	.size		_ZN34_INTERNAL_671d15d0_4_k_cu_eea5d8a06thrust24THRUST_300001_SM_1000_NS12placeholders2_7E,(_ZN34_INTERNAL_671d15d0_4_k_cu_eea5d8a04cuda3std3__45__cpo7crbeginE - _ZN34_INTERNAL_671d15d0_4_k_cu_eea5d8a06thrust24THRUST_300001_SM_1000_NS12placeholders2_7E)
_ZN34_INTERNAL_671d15d0_4_k_cu_eea5d8a06thrust24THRUST_300001_SM_1000_NS12placeholders2_7E:
	.zero		1
	.type		_ZN34_INTERNAL_671d15d0_4_k_cu_eea5d8a04cuda3std3__45__cpo7crbeginE,@object
	.size		_ZN34_INTERNAL_671d15d0_4_k_cu_eea5d8a04cuda3std3__45__cpo7crbeginE,(_ZN34_INTERNAL_671d15d0_4_k_cu_eea5d8a04cuda3std6ranges3__45__cpo4nextE - _ZN34_INTERNAL_671d15d0_4_k_cu_eea5d8a04cuda3std3__45__cpo7crbeginE)
_ZN34_INTERNAL_671d15d0_4_k_cu_eea5d8a04cuda3std3__45__cpo7crbeginE:
	.zero		1
	.type		_ZN34_INTERNAL_671d15d0_4_k_cu_eea5d8a04cuda3std6ranges3__45__cpo4nextE,@object
	.size		_ZN34_INTERNAL_671d15d0_4_k_cu_eea5d8a04cuda3std6ranges3__45__cpo4nextE,(_ZN34_INTERNAL_671d15d0_4_k_cu_eea5d8a04cuda3std6ranges3__45__cpo4swapE - _ZN34_INTERNAL_671d15d0_4_k_cu_eea5d8a04cuda3std6ranges3__45__cpo4nextE)
_ZN34_INTERNAL_671d15d0_4_k_cu_eea5d8a04cuda3std6ranges3__45__cpo4nextE:
	.zero		1
	.type		_ZN34_INTERNAL_671d15d0_4_k_cu_eea5d8a04cuda3std6ranges3__45__cpo4swapE,@object
	.size		_ZN34_INTERNAL_671d15d0_4_k_cu_eea5d8a04cuda3std6ranges3__45__cpo4swapE,(_ZN34_INTERNAL_671d15d0_4_k_cu_eea5d8a06thrust24THRUST_300001_SM_1000_NS8cuda_cub10par_nosyncE - _ZN34_INTERNAL_671d15d0_4_k_cu_eea5d8a04cuda3std6ranges3__45__cpo4swapE)
_ZN34_INTERNAL_671d15d0_4_k_cu_eea5d8a04cuda3std6ranges3__45__cpo4swapE:
	.zero		1
	.type		_ZN34_INTERNAL_671d15d0_4_k_cu_eea5d8a06thrust24THRUST_300001_SM_1000_NS8cuda_cub10par_nosyncE,@object
	.size		_ZN34_INTERNAL_671d15d0_4_k_cu_eea5d8a06thrust24THRUST_300001_SM_1000_NS8cuda_cub10par_nosyncE,(_ZN34_INTERNAL_671d15d0_4_k_cu_eea5d8a06thrust24THRUST_300001_SM_1000_NS12placeholders2_9E - _ZN34_INTERNAL_671d15d0_4_k_cu_eea5d8a06thrust24THRUST_300001_SM_1000_NS8cuda_cub10par_nosyncE)
_ZN34_INTERNAL_671d15d0_4_k_cu_eea5d8a06thrust24THRUST_300001_SM_1000_NS8cuda_cub10par_nosyncE:
	.zero		1
	.type		_ZN34_INTERNAL_671d15d0_4_k_cu_eea5d8a06thrust24THRUST_300001_SM_1000_NS12placeholders2_9E,@object
	.size		_ZN34_INTERNAL_671d15d0_4_k_cu_eea5d8a06thrust24THRUST_300001_SM_1000_NS12placeholders2_9E,(_ZN34_INTERNAL_671d15d0_4_k_cu_eea5d8a04cuda3std3__436_GLOBAL__N__671d15d0_4_k_cu_eea5d8a06ignoreE - _ZN34_INTERNAL_671d15d0_4_k_cu_eea5d8a06thrust24THRUST_300001_SM_1000_NS12placeholders2_9E)
_ZN34_INTERNAL_671d15d0_4_k_cu_eea5d8a06thrust24THRUST_300001_SM_1000_NS12placeholders2_9E:
	.zero		1
	.type		_ZN34_INTERNAL_671d15d0_4_k_cu_eea5d8a04cuda3std3__436_GLOBAL__N__671d15d0_4_k_cu_eea5d8a06ignoreE,@object
	.size		_ZN34_INTERNAL_671d15d0_4_k_cu_eea5d8a04cuda3std3__436_GLOBAL__N__671d15d0_4_k_cu_eea5d8a06ignoreE,(_ZN34_INTERNAL_671d15d0_4_k_cu_eea5d8a04cuda3std6ranges3__45__cpo4dataE - _ZN34_INTERNAL_671d15d0_4_k_cu_eea5d8a04cuda3std3__436_GLOBAL__N__671d15d0_4_k_cu_eea5d8a06ignoreE)
_ZN34_INTERNAL_671d15d0_4_k_cu_eea5d8a04cuda3std3__436_GLOBAL__N__671d15d0_4_k_cu_eea5d8a06ignoreE:
	.zero		1
	.type		_ZN34_INTERNAL_671d15d0_4_k_cu_eea5d8a04cuda3std6ranges3__45__cpo4dataE,@object
	.size		_ZN34_INTERNAL_671d15d0_4_k_cu_eea5d8a04cuda3std6ranges3__45__cpo4dataE,(_ZN34_INTERNAL_671d15d0_4_k_cu_eea5d8a06thrust24THRUST_300001_SM_1000_NS12placeholders2_1E - _ZN34_INTERNAL_671d15d0_4_k_cu_eea5d8a04cuda3std6ranges3__45__cpo4dataE)
_ZN34_INTERNAL_671d15d0_4_k_cu_eea5d8a04cuda3std6ranges3__45__cpo4dataE:
	.zero		1
	.type		_ZN34_INTERNAL_671d15d0_4_k_cu_eea5d8a06thrust24THRUST_300001_SM_1000_NS12placeholders2_1E,@object
	.size		_ZN34_INTERNAL_671d15d0_4_k_cu_eea5d8a06thrust24THRUST_300001_SM_1000_NS12placeholders2_1E,(_ZN34_INTERNAL_671d15d0_4_k_cu_eea5d8a04cuda3std3__45__cpo5beginE - _ZN34_INTERNAL_671d15d0_4_k_cu_eea5d8a06thrust24THRUST_300001_SM_1000_NS12placeholders2_1E)
_ZN34_INTERNAL_671d15d0_4_k_cu_eea5d8a06thrust24THRUST_300001_SM_1000_NS12placeholders2_1E:
	.zero		1
	.type		_ZN34_INTERNAL_671d15d0_4_k_cu_eea5d8a04cuda3std3__45__cpo5beginE,@object
	.size		_ZN34_INTERNAL_671d15d0_4_k_cu_eea5d8a04cuda3std3__45__cpo5beginE,(_ZN34_INTERNAL_671d15d0_4_k_cu_eea5d8a04cuda3std6ranges3__45__cpo5beginE - _ZN34_INTERNAL_671d15d0_4_k_cu_eea5d8a04cuda3std3__45__cpo5beginE)
_ZN34_INTERNAL_671d15d0_4_k_cu_eea5d8a04cuda3std3__45__cpo5beginE:
	.zero		1
	.type		_ZN34_INTERNAL_671d15d0_4_k_cu_eea5d8a04cuda3std6ranges3__45__cpo5beginE,@object
	.size		_ZN34_INTERNAL_671d15d0_4_k_cu_eea5d8a04cuda3std6ranges3__45__cpo5beginE,(_ZN34_INTERNAL_671d15d0_4_k_cu_eea5d8a06thrust24THRUST_300001_SM_1000_NS12placeholders2_5E - _ZN34_INTERNAL_671d15d0_4_k_cu_eea5d8a04cuda3std6ranges3__45__cpo5beginE)
_ZN34_INTERNAL_671d15d0_4_k_cu_eea5d8a04cuda3std6ranges3__45__cpo5beginE:
	.zero		1
	.type		_ZN34_INTERNAL_671d15d0_4_k_cu_eea5d8a06thrust24THRUST_300001_SM_1000_NS12placeholders2_5E,@object
	.size		_ZN34_INTERNAL_671d15d0_4_k_cu_eea5d8a06thrust24THRUST_300001_SM_1000_NS12placeholders2_5E,(_ZN34_INTERNAL_671d15d0_4_k_cu_eea5d8a04cuda3std3__45__cpo6rbeginE - _ZN34_INTERNAL_671d15d0_4_k_cu_eea5d8a06thrust24THRUST_300001_SM_1000_NS12placeholders2_5E)
_ZN34_INTERNAL_671d15d0_4_k_cu_eea5d8a06thrust24THRUST_300001_SM_1000_NS12placeholders2_5E:
	.zero		1
	.type		_ZN34_INTERNAL_671d15d0_4_k_cu_eea5d8a04cuda3std3__45__cpo6rbeginE,@object
	.size		_ZN34_INTERNAL_671d15d0_4_k_cu_eea5d8a04cuda3std3__45__cpo6rbeginE,(_ZN34_INTERNAL_671d15d0_4_k_cu_eea5d8a04cuda3std6ranges3__45__cpo7advanceE - _ZN34_INTERNAL_671d15d0_4_k_cu_eea5d8a04cuda3std3__45__cpo6rbeginE)
_ZN34_INTERNAL_671d15d0_4_k_cu_eea5d8a04cuda3std3__45__cpo6rbeginE:
	.zero		1
	.type		_ZN34_INTERNAL_671d15d0_4_k_cu_eea5d8a04cuda3std6ranges3__45__cpo7advanceE,@object
	.size		_ZN34_INTERNAL_671d15d0_4_k_cu_eea5d8a04cuda3std6ranges3__45__cpo7advanceE,(_ZN34_INTERNAL_671d15d0_4_k_cu_eea5d8a04cuda3std3__47nulloptE - _ZN34_INTERNAL_671d15d0_4_k_cu_eea5d8a04cuda3std6ranges3__45__cpo7advanceE)
_ZN34_INTERNAL_671d15d0_4_k_cu_eea5d8a04cuda3std6ranges3__45__cpo7advanceE:
	.zero		1
	.type		_ZN34_INTERNAL_671d15d0_4_k_cu_eea5d8a04cuda3std3__47nulloptE,@object
	.size		_ZN34_INTERNAL_671d15d0_4_k_cu_eea5d8a04cuda3std3__47nulloptE,(_ZN34_INTERNAL_671d15d0_4_k_cu_eea5d8a04cuda3std6ranges3__45__cpo8distanceE - _ZN34_INTERNAL_671d15d0_4_k_cu_eea5d8a04cuda3std3__47nulloptE)
_ZN34_INTERNAL_671d15d0_4_k_cu_eea5d8a04cuda3std3__47nulloptE:
	.zero		1
	.type		_ZN34_INTERNAL_671d15d0_4_k_cu_eea5d8a04cuda3std6ranges3__45__cpo8distanceE,@object
	.size		_ZN34_INTERNAL_671d15d0_4_k_cu_eea5d8a04cuda3std6ranges3__45__cpo8distanceE,(_ZN34_INTERNAL_671d15d0_4_k_cu_eea5d8a06thrust24THRUST_300001_SM_1000_NS12placeholders3_10E - _ZN34_INTERNAL_671d15d0_4_k_cu_eea5d8a04cuda3std6ranges3__45__cpo8distanceE)
_ZN34_INTERNAL_671d15d0_4_k_cu_eea5d8a04cuda3std6ranges3__45__cpo8distanceE:
	.zero		1
	.type		_ZN34_INTERNAL_671d15d0_4_k_cu_eea5d8a06thrust24THRUST_300001_SM_1000_NS12placeholders3_10E,@object
	.size		_ZN34_INTERNAL_671d15d0_4_k_cu_eea5d8a06thrust24THRUST_300001_SM_1000_NS12placeholders3_10E,(_ZN34_INTERNAL_671d15d0_4_k_cu_eea5d8a04cuda3std3__419piecewise_constructE - _ZN34_INTERNAL_671d15d0_4_k_cu_eea5d8a06thrust24THRUST_300001_SM_1000_NS12placeholders3_10E)
_ZN34_INTERNAL_671d15d0_4_k_cu_eea5d8a06thrust24THRUST_300001_SM_1000_NS12placeholders3_10E:
	.zero		1
	.type		_ZN34_INTERNAL_671d15d0_4_k_cu_eea5d8a04cuda3std3__419piecewise_constructE,@object
	.size		_ZN34_INTERNAL_671d15d0_4_k_cu_eea5d8a04cuda3std3__419piecewise_constructE,(_ZN34_INTERNAL_671d15d0_4_k_cu_eea5d8a04cuda3std6ranges3__45__cpo5cdataE - _ZN34_INTERNAL_671d15d0_4_k_cu_eea5d8a04cuda3std3__419piecewise_constructE)
_ZN34_INTERNAL_671d15d0_4_k_cu_eea5d8a04cuda3std3__419piecewise_constructE:
	.zero		1
	.type		_ZN34_INTERNAL_671d15d0_4_k_cu_eea5d8a04cuda3std6ranges3__45__cpo5cdataE,@object
	.size		_ZN34_INTERNAL_671d15d0_4_k_cu_eea5d8a04cuda3std6ranges3__45__cpo5cdataE,(_ZN34_INTERNAL_671d15d0_4_k_cu_eea5d8a06thrust24THRUST_300001_SM_1000_NS12placeholders2_2E - _ZN34_INTERNAL_671d15d0_4_k_cu_eea5d8a04cuda3std6ranges3__45__cpo5cdataE)
_ZN34_INTERNAL_671d15d0_4_k_cu_eea5d8a04cuda3std6ranges3__45__cpo5cdataE:
	.zero		1
	.type		_ZN34_INTERNAL_671d15d0_4_k_cu_eea5d8a06thrust24THRUST_300001_SM_1000_NS12placeholders2_2E,@object
	.size		_ZN34_INTERNAL_671d15d0_4_k_cu_eea5d8a06thrust24THRUST_300001_SM_1000_NS12placeholders2_2E,(_ZN34_INTERNAL_671d15d0_4_k_cu_eea5d8a04cuda3std3__45__cpo3endE - _ZN34_INTERNAL_671d15d0_4_k_cu_eea5d8a06thrust24THRUST_300001_SM_1000_NS12placeholders2_2E)
_ZN34_INTERNAL_671d15d0_4_k_cu_eea5d8a06thrust24THRUST_300001_SM_1000_NS12placeholders2_2E:
	.zero		1
	.type		_ZN34_INTERNAL_671d15d0_4_k_cu_eea5d8a04cuda3std3__45__cpo3endE,@object
	.size		_ZN34_INTERNAL_671d15d0_4_k_cu_eea5d8a04cuda3std3__45__cpo3endE,(_ZN34_INTERNAL_671d15d0_4_k_cu_eea5d8a04cuda3std6ranges3__45__cpo3endE - _ZN34_INTERNAL_671d15d0_4_k_cu_eea5d8a04cuda3std3__45__cpo3endE)
_ZN34_INTERNAL_671d15d0_4_k_cu_eea5d8a04cuda3std3__45__cpo3endE:
	.zero		1
	.type		_ZN34_INTERNAL_671d15d0_4_k_cu_eea5d8a04cuda3std6ranges3__45__cpo3endE,@object
	.size		_ZN34_INTERNAL_671d15d0_4_k_cu_eea5d8a04cuda3std6ranges3__45__cpo3endE,(_ZN34_INTERNAL_671d15d0_4_k_cu_eea5d8a06thrust24THRUST_300001_SM_1000_NS12placeholders2_6E - _ZN34_INTERNAL_671d15d0_4_k_cu_eea5d8a04cuda3std6ranges3__45__cpo3endE)
_ZN34_INTERNAL_671d15d0_4_k_cu_eea5d8a04cuda3std6ranges3__45__cpo3endE:
	.zero		1
	.type		_ZN34_INTERNAL_671d15d0_4_k_cu_eea5d8a06thrust24THRUST_300001_SM_1000_NS12placeholders2_6E,@object
	.size		_ZN34_INTERNAL_671d15d0_4_k_cu_eea5d8a06thrust24THRUST_300001_SM_1000_NS12placeholders2_6E,(_ZN34_INTERNAL_671d15d0_4_k_cu_eea5d8a04cuda3std3__45__cpo4rendE - _ZN34_INTERNAL_671d15d0_4_k_cu_eea5d8a06thrust24THRUST_300001_SM_1000_NS12placeholders2_6E)
_ZN34_INTERNAL_671d15d0_4_k_cu_eea5d8a06thrust24THRUST_300001_SM_1000_NS12placeholders2_6E:
	.zero		1
	.type		_ZN34_INTERNAL_671d15d0_4_k_cu_eea5d8a04cuda3std3__45__cpo4rendE,@object
	.size		_ZN34_INTERNAL_671d15d0_4_k_cu_eea5d8a04cuda3std3__45__cpo4rendE,(_ZN34_INTERNAL_671d15d0_4_k_cu_eea5d8a04cuda3std6ranges3__45__cpo9iter_swapE - _ZN34_INTERNAL_671d15d0_4_k_cu_eea5d8a04cuda3std3__45__cpo4rendE)
_ZN34_INTERNAL_671d15d0_4_k_cu_eea5d8a04cuda3std3__45__cpo4rendE:
	.zero		1
	.type		_ZN34_INTERNAL_671d15d0_4_k_cu_eea5d8a04cuda3std6ranges3__45__cpo9iter_swapE,@object
	.size		_ZN34_INTERNAL_671d15d0_4_k_cu_eea5d8a04cuda3std6ranges3__45__cpo9iter_swapE,(_ZN34_INTERNAL_671d15d0_4_k_cu_eea5d8a04cuda3std3__48unexpectE - _ZN34_INTERNAL_671d15d0_4_k_cu_eea5d8a04cuda3std6ranges3__45__cpo9iter_swapE)
_ZN34_INTERNAL_671d15d0_4_k_cu_eea5d8a04cuda3std6ranges3__45__cpo9iter_swapE:
	.zero		1
	.type		_ZN34_INTERNAL_671d15d0_4_k_cu_eea5d8a04cuda3std3__48unexpectE,@object
	.size		_ZN34_INTERNAL_671d15d0_4_k_cu_eea5d8a04cuda3std3__48unexpectE,(_ZN34_INTERNAL_671d15d0_4_k_cu_eea5d8a06thrust24THRUST_300001_SM_1000_NS8cuda_cub3parE - _ZN34_INTERNAL_671d15d0_4_k_cu_eea5d8a04cuda3std3__48unexpectE)
_ZN34_INTERNAL_671d15d0_4_k_cu_eea5d8a04cuda3std3__48unexpectE:
	.zero		1
	.type		_ZN34_INTERNAL_671d15d0_4_k_cu_eea5d8a06thrust24THRUST_300001_SM_1000_NS8cuda_cub3parE,@object
	.size		_ZN34_INTERNAL_671d15d0_4_k_cu_eea5d8a06thrust24THRUST_300001_SM_1000_NS8cuda_cub3parE,(_ZN34_INTERNAL_671d15d0_4_k_cu_eea5d8a06thrust24THRUST_300001_SM_1000_NS12placeholders2_4E - _ZN34_INTERNAL_671d15d0_4_k_cu_eea5d8a06thrust24THRUST_300001_SM_1000_NS8cuda_cub3parE)
_ZN34_INTERNAL_671d15d0_4_k_cu_eea5d8a06thrust24THRUST_300001_SM_1000_NS8cuda_cub3parE:
	.zero		1
	.type		_ZN34_INTERNAL_671d15d0_4_k_cu_eea5d8a06thrust24THRUST_300001_SM_1000_NS12placeholders2_4E,@object
	.size		_ZN34_INTERNAL_671d15d0_4_k_cu_eea5d8a06thrust24THRUST_300001_SM_1000_NS12placeholders2_4E,(_ZN34_INTERNAL_671d15d0_4_k_cu_eea5d8a04cuda3std3__45__cpo4cendE - _ZN34_INTERNAL_671d15d0_4_k_cu_eea5d8a06thrust24THRUST_300001_SM_1000_NS12placeholders2_4E)
_ZN34_INTERNAL_671d15d0_4_k_cu_eea5d8a06thrust24THRUST_300001_SM_1000_NS12placeholders2_4E:
	.zero		1
	.type		_ZN34_INTERNAL_671d15d0_4_k_cu_eea5d8a04cuda3std3__45__cpo4cendE,@object
	.size		_ZN34_INTERNAL_671d15d0_4_k_cu_eea5d8a04cuda3std3__45__cpo4cendE,(_ZN34_INTERNAL_671d15d0_4_k_cu_eea5d8a04cuda3std6ranges3__45__cpo4cendE - _ZN34_INTERNAL_671d15d0_4_k_cu_eea5d8a04cuda3std3__45__cpo4cendE)
_ZN34_INTERNAL_671d15d0_4_k_cu_eea5d8a04cuda3std3__45__cpo4cendE:
	.zero		1
	.type		_ZN34_INTERNAL_671d15d0_4_k_cu_eea5d8a04cuda3std6ranges3__45__cpo4cendE,@object
	.size		_ZN34_INTERNAL_671d15d0_4_k_cu_eea5d8a04cuda3std6ranges3__45__cpo4cendE,(_ZN34_INTERNAL_671d15d0_4_k_cu_eea5d8a04cuda3std3__420unreachable_sentinelE - _ZN34_INTERNAL_671d15d0_4_k_cu_eea5d8a04cuda3std6ranges3__45__cpo4cendE)
_ZN34_INTERNAL_671d15d0_4_k_cu_eea5d8a04cuda3std6ranges3__45__cpo4cendE:
	.zero		1
	.type		_ZN34_INTERNAL_671d15d0_4_k_cu_eea5d8a04cuda3std3__420unreachable_sentinelE,@object
	.size		_ZN34_INTERNAL_671d15d0_4_k_cu_eea5d8a04cuda3std3__420unreachable_sentinelE,(_ZN34_INTERNAL_671d15d0_4_k_cu_eea5d8a04cuda3std6ranges3__45__cpo5ssizeE - _ZN34_INTERNAL_671d15d0_4_k_cu_eea5d8a04cuda3std3__420unreachable_sentinelE)
_ZN34_INTERNAL_671d15d0_4_k_cu_eea5d8a04cuda3std3__420unreachable_sentinelE:
	.zero		1
	.type		_ZN34_INTERNAL_671d15d0_4_k_cu_eea5d8a04cuda3std6ranges3__45__cpo5ssizeE,@object
	.size		_ZN34_INTERNAL_671d15d0_4_k_cu_eea5d8a04cuda3std6ranges3__45__cpo5ssizeE,(_ZN34_INTERNAL_671d15d0_4_k_cu_eea5d8a06thrust24THRUST_300001_SM_1000_NS12placeholders2_8E - _ZN34_INTERNAL_671d15d0_4_k_cu_eea5d8a04cuda3std6ranges3__45__cpo5ssizeE)
_ZN34_INTERNAL_671d15d0_4_k_cu_eea5d8a04cuda3std6ranges3__45__cpo5ssizeE:
	.zero		1
	.type		_ZN34_INTERNAL_671d15d0_4_k_cu_eea5d8a06thrust24THRUST_300001_SM_1000_NS12placeholders2_8E,@object
	.size		_ZN34_INTERNAL_671d15d0_4_k_cu_eea5d8a06thrust24THRUST_300001_SM_1000_NS12placeholders2_8E,(_ZN34_INTERNAL_671d15d0_4_k_cu_eea5d8a04cuda3std3__45__cpo5crendE - _ZN34_INTERNAL_671d15d0_4_k_cu_eea5d8a06thrust24THRUST_300001_SM_1000_NS12placeholders2_8E)
_ZN34_INTERNAL_671d15d0_4_k_cu_eea5d8a06thrust24THRUST_300001_SM_1000_NS12placeholders2_8E:
	.zero		1
	.type		_ZN34_INTERNAL_671d15d0_4_k_cu_eea5d8a04cuda3std3__45__cpo5crendE,@object
	.size		_ZN34_INTERNAL_671d15d0_4_k_cu_eea5d8a04cuda3std3__45__cpo5crendE,(_ZN34_INTERNAL_671d15d0_4_k_cu_eea5d8a04cuda3std6ranges3__45__cpo4prevE - _ZN34_INTERNAL_671d15d0_4_k_cu_eea5d8a04cuda3std3__45__cpo5crendE)
_ZN34_INTERNAL_671d15d0_4_k_cu_eea5d8a04cuda3std3__45__cpo5crendE:
	.zero		1
	.type		_ZN34_INTERNAL_671d15d0_4_k_cu_eea5d8a04cuda3std6ranges3__45__cpo4prevE,@object
	.size		_ZN34_INTERNAL_671d15d0_4_k_cu_eea5d8a04cuda3std6ranges3__45__cpo4prevE,(_ZN34_INTERNAL_671d15d0_4_k_cu_eea5d8a04cuda3std6ranges3__45__cpo9iter_moveE - _ZN34_INTERNAL_671d15d0_4_k_cu_eea5d8a04cuda3std6ranges3__45__cpo4prevE)
_ZN34_INTERNAL_671d15d0_4_k_cu_eea5d8a04cuda3std6ranges3__45__cpo4prevE:
	.zero		1
	.type		_ZN34_INTERNAL_671d15d0_4_k_cu_eea5d8a04cuda3std6ranges3__45__cpo9iter_moveE,@object
	.size		_ZN34_INTERNAL_671d15d0_4_k_cu_eea5d8a04cuda3std6ranges3__45__cpo9iter_moveE,(_ZN34_INTERNAL_671d15d0_4_k_cu_eea5d8a06thrust24THRUST_300001_SM_1000_NS6system6detail10sequential3seqE - _ZN34_INTERNAL_671d15d0_4_k_cu_eea5d8a04cuda3std6ranges3__45__cpo9iter_moveE)
_ZN34_INTERNAL_671d15d0_4_k_cu_eea5d8a04cuda3std6ranges3__45__cpo9iter_moveE:
	.zero		1
	.type		_ZN34_INTERNAL_671d15d0_4_k_cu_eea5d8a06thrust24THRUST_300001_SM_1000_NS6system6detail10sequential3seqE,@object
	.size		_ZN34_INTERNAL_671d15d0_4_k_cu_eea5d8a06thrust24THRUST_300001_SM_1000_NS6system6detail10sequential3seqE,(.L_40 - _ZN34_INTERNAL_671d15d0_4_k_cu_eea5d8a06thrust24THRUST_300001_SM_1000_NS6system6detail10sequential3seqE)
_ZN34_INTERNAL_671d15d0_4_k_cu_eea5d8a06thrust24THRUST_300001_SM_1000_NS6system6detail10sequential3seqE:
	.zero		1
.L_40:


//--------------------- .nv.constant0._ZN3cub18CUB_300001_SM_10006detail11EmptyKernelIvEEvv --------------------------
	.section	.nv.constant0._ZN3cub18CUB_300001_SM_10006detail11EmptyKernelIvEEvv,"a",@progbits
	.sectionflags	@""
	.align	4
.nv.constant0._ZN3cub18CUB_300001_SM_10006detail11EmptyKernelIvEEvv:
	.zero		896


//--------------------- .nv.constant0._Z5CycleiP6joints --------------------------
	.section	.nv.constant0._Z5CycleiP6joints,"a",@progbits
	.sectionflags	@""
	.align	4
.nv.constant0._Z5CycleiP6joints:
	.zero		912


//--------------------- SYMBOLS --------------------------

	.type		.nv.reservedSmem.offset0,@object
	.size		.nv.reservedSmem.offset0,0x4
	.type		vprintf,@function
